//
// Generated by NVIDIA NVVM Compiler
//
// Compiler Build ID: CL-36424714
// Cuda compilation tools, release 13.0, V13.0.88
// Based on NVVM 20.0.0
//

.version 9.0
.target sm_100
.address_size 64

	// .globl	_Z14sumArrayKernelPKfPfi
.extern .shared .align 16 .b8 shared_data[];

.visible .entry _Z14sumArrayKernelPKfPfi(
	.param .u64 .ptr .align 1 _Z14sumArrayKernelPKfPfi_param_0,
	.param .u64 .ptr .align 1 _Z14sumArrayKernelPKfPfi_param_1,
	.param .u32 _Z14sumArrayKernelPKfPfi_param_2
)
{
	.reg .pred 	%p<7>;
	.reg .b32 	%r<19>;
	.reg .b32 	%f<14>;
	.reg .b64 	%rd<7>;

	ld.param.u64 	%rd2, [_Z14sumArrayKernelPKfPfi_param_0];
	ld.param.u64 	%rd3, [_Z14sumArrayKernelPKfPfi_param_1];
	ld.param.u32 	%r10, [_Z14sumArrayKernelPKfPfi_param_2];
	mov.u32 	%r1, %tid.x;
	mov.u32 	%r11, %ctaid.x;
	mov.u32 	%r18, %ntid.x;
	mad.lo.s32 	%r17, %r11, %r18, %r1;
	setp.ge.s32 	%p1, %r17, %r10;
	mov.f32 	%f13, 0f00000000;
	@%p1 bra 	$L__BB0_3;
	mov.u32 	%r12, %nctaid.x;
	mul.lo.s32 	%r4, %r12, %r18;
	cvta.to.global.u64 	%rd1, %rd2;
	mov.f32 	%f13, 0f00000000;
$L__BB0_2:
	mul.wide.s32 	%rd4, %r17, 4;
	add.s64 	%rd5, %rd1, %rd4;
	ld.global.f32 	%f6, [%rd5];
	add.f32 	%f13, %f13, %f6;
	add.s32 	%r17, %r17, %r4;
	setp.lt.s32 	%p2, %r17, %r10;
	@%p2 bra 	$L__BB0_2;
$L__BB0_3:
	shl.b32 	%r13, %r1, 2;
	mov.u32 	%r14, shared_data;
	add.s32 	%r7, %r14, %r13;
	st.shared.f32 	[%r7], %f13;
	bar.sync 	0;
	setp.lt.u32 	%p3, %r18, 2;
	@%p3 bra 	$L__BB0_7;
$L__BB0_4:
	shr.u32 	%r9, %r18, 1;
	setp.ge.u32 	%p4, %r1, %r9;
	@%p4 bra 	$L__BB0_6;
	shl.b32 	%r15, %r9, 2;
	add.s32 	%r16, %r7, %r15;
	ld.shared.f32 	%f7, [%r16];
	ld.shared.f32 	%f8, [%r7];
	add.f32 	%f9, %f7, %f8;
	st.shared.f32 	[%r7], %f9;
$L__BB0_6:
	bar.sync 	0;
	setp.gt.u32 	%p5, %r18, 3;
	mov.u32 	%r18, %r9;
	@%p5 bra 	$L__BB0_4;
$L__BB0_7:
	setp.ne.s32 	%p6, %r1, 0;
	@%p6 bra 	$L__BB0_9;
	ld.shared.f32 	%f10, [shared_data];
	cvta.to.global.u64 	%rd6, %rd3;
	atom.global.add.f32 	%f11, [%rd6], %f10;
$L__BB0_9:
	ret;

}


// ===== COMPILED SASS (sm_100) =====

	.target	sm_100

	.elftype	@"ET_EXEC"


//--------------------- .note.nv.tkinfo           --------------------------
	.section	.note.nv.tkinfo,"",@"SHT_NOTE"
	.sectionflags	@"SHF_NOTE_NV_TKINFO"
	.tkinfo
        /*0018*/ 	.word	0x00000002
        /*0030*/ 	.string	""
        /*0030*/ 	.string	"ptxas"
        /*0030*/ 	.string	"Cuda compilation tools, release 13.0, V13.0.88"
        /*0030*/ 	.string	"Build cuda_13.0.r13.0/compiler.36424714_0"
        /*0030*/ 	.string	"-arch sm_100 -m 64 "



//--------------------- .note.nv.cuinfo           --------------------------
	.section	.note.nv.cuinfo,"",@"SHT_NOTE"
	.sectionflags	@"SHF_NOTE_NV_CUINFO"
        /*0018*/ 	.short	0x0002
        /*001a*/ 	.short	0x0064
        /*001c*/ 	.short	0x0082
	.zero		2


//--------------------- .nv.info                  --------------------------
	.section	.nv.info,"",@"SHT_CUDA_INFO"
	.align	4


	//----- nvinfo : EIATTR_REGCOUNT
	.align		4
        /*0000*/ 	.byte	0x04, 0x2f
        /*0002*/ 	.short	(.L_1 - .L_0)
	.align		4
.L_0:
        /*0004*/ 	.word	index@(_Z14sumArrayKernelPKfPfi)
        /*0008*/ 	.word	0x0000000e


	//----- nvinfo : EIATTR_FRAME_SIZE
	.align		4
.L_1:
        /*000c*/ 	.byte	0x04, 0x11
        /*000e*/ 	.short	(.L_3 - .L_2)
	.align		4
.L_2:
        /*0010*/ 	.word	index@(_Z14sumArrayKernelPKfPfi)
        /*0014*/ 	.word	0x00000000


	//----- nvinfo : EIATTR_MIN_STACK_SIZE
	.align		4
.L_3:
        /*0018*/ 	.byte	0x04, 0x12
        /*001a*/ 	.short	(.L_5 - .L_4)
	.align		4
.L_4:
        /*001c*/ 	.word	index@(_Z14sumArrayKernelPKfPfi)
        /*0020*/ 	.word	0x00000000
.L_5:


//--------------------- .nv.compat                --------------------------
	.section	.nv.compat,"",@"SHT_CUDA_COMPAT_INFO"
	.align	4
        /*0000*/ 	.byte	0x02, 0x09, 0x00, 0x00, 0x02, 0x02, 0x01, 0x00, 0x02, 0x05, 0x05, 0x00, 0x03, 0x07, 0x01, 0x01
        /*0010*/ 	.byte	0x02, 0x03, 0x00, 0x00, 0x02, 0x06, 0x01, 0x00, 0x04, 0x0b, 0x08, 0x00, 0x09, 0x00, 0x00, 0x00
        /*0020*/ 	.byte	0x00, 0x00, 0x00, 0x00


//--------------------- .nv.info._Z14sumArrayKernelPKfPfi --------------------------
	.section	.nv.info._Z14sumArrayKernelPKfPfi,"",@"SHT_CUDA_INFO"
	.sectionflags	@""
	.align	4


	//----- nvinfo : EIATTR_CUDA_API_VERSION
	.align		4
        /*0000*/ 	.byte	0x04, 0x37
        /*0002*/ 	.short	(.L_7 - .L_6)
.L_6:
        /*0004*/ 	.word	0x00000082


	//----- nvinfo : EIATTR_KPARAM_INFO
	.align		4
.L_7:
        /*0008*/ 	.byte	0x04, 0x17
        /*000a*/ 	.short	(.L_9 - .L_8)
.L_8:
        /*000c*/ 	.word	0x00000000
        /*0010*/ 	.short	0x0002
        /*0012*/ 	.short	0x0010
        /*0014*/ 	.byte	0x00, 0xf0, 0x11, 0x00


	//----- nvinfo : EIATTR_KPARAM_INFO
	.align		4
.L_9:
        /*0018*/ 	.byte	0x04, 0x17
        /*001a*/ 	.short	(.L_11 - .L_10)
.L_10:
        /*001c*/ 	.word	0x00000000
        /*0020*/ 	.short	0x0001
        /*0022*/ 	.short	0x0008
        /*0024*/ 	.byte	0x00, 0xf5, 0x21, 0x00


	//----- nvinfo : EIATTR_KPARAM_INFO
	.align		4
.L_11:
        /*0028*/ 	.byte	0x04, 0x17
        /*002a*/ 	.short	(.L_13 - .L_12)
.L_12:
        /*002c*/ 	.word	0x00000000
        /*0030*/ 	.short	0x0000
        /*0032*/ 	.short	0x0000
        /*0034*/ 	.byte	0x00, 0xf5, 0x21, 0x00


	//----- nvinfo : EIATTR_SPARSE_MMA_MASK
	.align		4
.L_13:
        /*0038*/ 	.byte	0x03, 0x50
        /*003a*/ 	.short	0x0000


	//----- nvinfo : EIATTR_MAXREG_COUNT
	.align		4
        /*003c*/ 	.byte	0x03, 0x1b
        /*003e*/ 	.short	0x00ff


	//----- nvinfo : EIATTR_NUM_BARRIERS
	.align		4
        /*0040*/ 	.byte	0x02, 0x4c
        /*0042*/ 	.byte	0x01
	.zero		1


	//----- nvinfo : EIATTR_MERCURY_ISA_VERSION
	.align		4
        /*0044*/ 	.byte	0x03, 0x5f
        /*0046*/ 	.short	0x0101


	//----- nvinfo : EIATTR_VRC_CTA_INIT_COUNT
	.align		4
        /*0048*/ 	.byte	0x02, 0x4a
	.zero		1
	.zero		1


	//----- nvinfo : EIATTR_EXIT_INSTR_OFFSETS
	.align		4
        /*004c*/ 	.byte	0x04, 0x1c
        /*004e*/ 	.short	(.L_15 - .L_14)


	//   ....[0]....
.L_14:
        /*0050*/ 	.word	0x000002a0


	//   ....[1]....
        /*0054*/ 	.word	0x00000310


	//----- nvinfo : EIATTR_CRS_STACK_SIZE
	.align		4
.L_15:
        /*0058*/ 	.byte	0x04, 0x1e
        /*005a*/ 	.short	(.L_17 - .L_16)
.L_16:
        /*005c*/ 	.word	0x00000000


	//----- nvinfo : EIATTR_CBANK_PARAM_SIZE
	.align		4
.L_17:
        /*0060*/ 	.byte	0x03, 0x19
        /*0062*/ 	.short	0x0014


	//----- nvinfo : EIATTR_PARAM_CBANK
	.align		4
        /*0064*/ 	.byte	0x04, 0x0a
        /*0066*/ 	.short	(.L_19 - .L_18)
	.align		4
.L_18:
        /*0068*/ 	.word	index@(.nv.constant0._Z14sumArrayKernelPKfPfi)
        /*006c*/ 	.short	0x0380
        /*006e*/ 	.short	0x0014


	//----- nvinfo : EIATTR_SW_WAR
	.align		4
.L_19:
        /*0070*/ 	.byte	0x04, 0x36
        /*0072*/ 	.short	(.L_21 - .L_20)
.L_20:
        /*0074*/ 	.word	0x00000008
.L_21:


//--------------------- .nv.callgraph             --------------------------
	.section	.nv.callgraph,"",@"SHT_CUDA_CALLGRAPH"
	.align	4
	.sectionentsize	8
	.align		4
        /*0000*/ 	.word	0x00000000
	.align		4
        /*0004*/ 	.word	0xffffffff
	.align		4
        /*0008*/ 	.word	0x00000000
	.align		4
        /*000c*/ 	.word	0xfffffffe
	.align		4
        /*0010*/ 	.word	0x00000000
	.align		4
        /*0014*/ 	.word	0xfffffffd
	.align		4
        /*0018*/ 	.word	0x00000000
	.align		4
        /*001c*/ 	.word	0xfffffffc


//--------------------- .text._Z14sumArrayKernelPKfPfi --------------------------
	.section	.text._Z14sumArrayKernelPKfPfi,"ax",@progbits
	.align	128
        .global         _Z14sumArrayKernelPKfPfi
        .type           _Z14sumArrayKernelPKfPfi,@function
        .size           _Z14sumArrayKernelPKfPfi,(.L_x_6 - _Z14sumArrayKernelPKfPfi)
        .other          _Z14sumArrayKernelPKfPfi,@"STO_CUDA_ENTRY STV_DEFAULT"
_Z14sumArrayKernelPKfPfi:
.text._Z14sumArrayKernelPKfPfi:
[----:B------:R-:W-:Y:S01]  /*0000*/  LDC R1, c[0x0][0x37c] ;  /* 0x0000df00ff017b82 */ /* 0x000fe20000000800 */
[----:B------:R-:W0:Y:S07]  /*0010*/  S2R R9, SR_TID.X ;  /* 0x0000000000097919 */ /* 0x000e2e0000002100 */
[----:B------:R-:W0:Y:S01]  /*0020*/  S2UR UR4, SR_CTAID.X ;  /* 0x00000000000479c3 */ /* 0x000e220000002500 */
[----:B------:R-:W1:Y:S01]  /*0030*/  LDCU UR5, c[0x0][0x390] ;  /* 0x00007200ff0577ac */ /* 0x000e620008000800 */
[----:B------:R-:W-:Y:S01]  /*0040*/  BSSY.RECONVERGENT B0, `(.L_x_0) ;  /* 0x0000011000007945 */ /* 0x000fe20003800200 */
[----:B------:R-:W-:Y:S01]  /*0050*/  IMAD.MOV.U32 R7, RZ, RZ, RZ ;  /* 0x000000ffff077224 */ /* 0x000fe200078e00ff */
[----:B------:R-:W2:Y:S04]  /*0060*/  LDCU.64 UR6, c[0x0][0x358] ;  /* 0x00006b00ff0677ac */ /* 0x000ea80008000a00 */
[----:B------:R-:W0:Y:S02]  /*0070*/  LDC R6, c[0x0][0x360] ;  /* 0x0000d800ff067b82 */ /* 0x000e240000000800 */
[----:B0-----:R-:W-:-:S05]  /*0080*/  IMAD R0, R6, UR4, R9 ;  /* 0x0000000406007c24 */ /* 0x001fca000f8e0209 */
[----:B-1----:R-:W-:-:S13]  /*0090*/  ISETP.GE.AND P0, PT, R0, UR5, PT ;  /* 0x0000000500007c0c */ /* 0x002fda000bf06270 */
[----:B--2---:R-:W-:Y:S05]  /*00a0*/  @P0 BRA `(.L_x_1) ;  /* 0x0000000000280947 */ /* 0x004fea0003800000 */
[----:B------:R-:W0:Y:S01]  /*00b0*/  LDC.64 R4, c[0x0][0x380] ;  /* 0x0000e000ff047b82 */ /* 0x000e220000000a00 */
[----:B------:R-:W1:Y:S01]  /*00c0*/  LDCU UR4, c[0x0][0x370] ;  /* 0x00006e00ff0477ac */ /* 0x000e620008000800 */
[----:B------:R-:W-:Y:S02]  /*00d0*/  IMAD.MOV.U32 R7, RZ, RZ, RZ ;  /* 0x000000ffff077224 */ /* 0x000fe400078e00ff */
[----:B-1----:R-:W-:-:S07]  /*00e0*/  IMAD R11, R6, UR4, RZ ;  /* 0x00000004060b7c24 */ /* 0x002fce000f8e02ff */
.L_x_2:
[----:B0-----:R-:W-:-:S06]  /*00f0*/  IMAD.WIDE R2, R0, 0x4, R4 ;  /* 0x0000000400027825 */ /* 0x001fcc00078e0204 */
[----:B------:R-:W2:Y:S01]  /*0100*/  LDG.E R2, desc[UR6][R2.64] ;  /* 0x0000000602027981 */ /* 0x000ea2000c1e1900 */
[----:B------:R-:W-:-:S04]  /*0110*/  IADD3 R0, PT, PT, R11, R0, RZ ;  /* 0x000000000b007210 */ /* 0x000fc80007ffe0ff */
[----:B------:R-:W-:Y:S01]  /*0120*/  ISETP.GE.AND P0, PT, R0, UR5, PT ;  /* 0x0000000500007c0c */ /* 0x000fe2000bf06270 */
[----:B--2---:R-:W-:-:S12]  /*0130*/  FADD R7, R2, R7 ;  /* 0x0000000702077221 */ /* 0x004fd80000000000 */
[----:B------:R-:W-:Y:S05]  /*0140*/  @!P0 BRA `(.L_x_2) ;  /* 0xfffffffc00e88947 */ /* 0x000fea000383ffff */
.L_x_1:
[----:B------:R-:W-:Y:S05]  /*0150*/  BSYNC.RECONVERGENT B0 ;  /* 0x0000000000007941 */ /* 0x000fea0003800200 */
.L_x_0:
[----:B------:R-:W0:Y:S01]  /*0160*/  S2UR UR5, SR_CgaCtaId ;  /* 0x00000000000579c3 */ /* 0x000e220000008800 */
[----:B------:R-:W-:Y:S01]  /*0170*/  UMOV UR4, 0x400 ;  /* 0x0000040000047882 */ /* 0x000fe20000000000 */
[----:B------:R-:W-:Y:S02]  /*0180*/  ISETP.GE.U32.AND P1, PT, R6, 0x2, PT ;  /* 0x000000020600780c */ /* 0x000fe40003f26070 */
[----:B------:R-:W-:Y:S01]  /*0190*/  ISETP.NE.AND P0, PT, R9, RZ, PT ;  /* 0x000000ff0900720c */ /* 0x000fe20003f05270 */
[----:B0-----:R-:W-:-:S06]  /*01a0*/  ULEA UR4, UR5, UR4, 0x18 ;  /* 0x0000000405047291 */ /* 0x001fcc000f8ec0ff */
[----:B------:R-:W-:-:S05]  /*01b0*/  LEA R0, R9, UR4, 0x2 ;  /* 0x0000000409007c11 */ /* 0x000fca000f8e10ff */
[----:B------:R0:W-:Y:S01]  /*01c0*/  STS [R0], R7 ;  /* 0x0000000700007388 */ /* 0x0001e20000000800 */
[----:B------:R-:W-:Y:S06]  /*01d0*/  BAR.SYNC.DEFER_BLOCKING 0x0 ;  /* 0x0000000000007b1d */ /* 0x000fec0000010000 */
[----:B------:R-:W-:Y:S05]  /*01e0*/  @!P1 BRA `(.L_x_3) ;  /* 0x00000000002c9947 */ /* 0x000fea0003800000 */
.L_x_4:
[----:B------:R-:W-:-:S04]  /*01f0*/  SHF.R.U32.HI R4, RZ, 0x1, R6 ;  /* 0x00000001ff047819 */ /* 0x000fc80000011606 */
[----:B------:R-:W-:-:S13]  /*0200*/  ISETP.GE.U32.AND P1, PT, R9, R4, PT ;  /* 0x000000040900720c */ /* 0x000fda0003f26070 */
[----:B------:R-:W-:Y:S01]  /*0210*/  @!P1 IMAD R2, R4, 0x4, R0 ;  /* 0x0000000404029824 */ /* 0x000fe200078e0200 */
[----:B------:R-:W-:Y:S05]  /*0220*/  @!P1 LDS R3, [R0] ;  /* 0x0000000000039984 */ /* 0x000fea0000000800 */
[----:B------:R-:W1:Y:S02]  /*0230*/  @!P1 LDS R2, [R2] ;  /* 0x0000000002029984 */ /* 0x000e640000000800 */
[----:B-1----:R-:W-:-:S05]  /*0240*/  @!P1 FADD R3, R2, R3 ;  /* 0x0000000302039221 */ /* 0x002fca0000000000 */
[----:B------:R1:W-:Y:S01]  /*0250*/  @!P1 STS [R0], R3 ;  /* 0x0000000300009388 */ /* 0x0003e20000000800 */
[----:B------:R-:W-:Y:S01]  /*0260*/  BAR.SYNC.DEFER_BLOCKING 0x0 ;  /* 0x0000000000007b1d */ /* 0x000fe20000010000 */
[----:B------:R-:W-:Y:S02]  /*0270*/  ISETP.GT.U32.AND P1, PT, R6, 0x3, PT ;  /* 0x000000030600780c */ /* 0x000fe40003f24070 */
[----:B------:R-:W-:-:S11]  /*0280*/  MOV R6, R4 ;  /* 0x0000000400067202 */ /* 0x000fd60000000f00 */
[----:B-1----:R-:W-:Y:S05]  /*0290*/  @P1 BRA `(.L_x_4) ;  /* 0xfffffffc00d41947 */ /* 0x002fea000383ffff */
.L_x_3:
[----:B------:R-:W-:Y:S05]  /*02a0*/  @P0 EXIT ;  /* 0x000000000000094d */ /* 0x000fea0003800000 */
[----:B------:R-:W1:Y:S01]  /*02b0*/  S2UR UR5, SR_CgaCtaId ;  /* 0x00000000000579c3 */ /* 0x000e620000008800 */
[----:B------:R-:W-:-:S07]  /*02c0*/  UMOV UR4, 0x400 ;  /* 0x0000040000047882 */ /* 0x000fce0000000000 */
[----:B------:R-:W2:Y:S01]  /*02d0*/  LDC.64 R2, c[0x0][0x388] ;  /* 0x0000e200ff027b82 */ /* 0x000ea20000000a00 */
[----:B-1----:R-:W-:-:S09]  /*02e0*/  ULEA UR4, UR5, UR4, 0x18 ;  /* 0x0000000405047291 */ /* 0x002fd2000f8ec0ff */
[----:B------:R-:W2:Y:S04]  /*02f0*/  LDS R5, [UR4] ;  /* 0x00000004ff057984 */ /* 0x000ea80008000800 */
[----:B--2---:R-:W-:Y:S01]  /*0300*/  REDG.E.ADD.F32.FTZ.RN.STRONG.GPU desc[UR6][R2.64], R5 ;  /* 0x00000005020079a6 */ /* 0x004fe2000c12f306 */
[----:B------:R-:W-:Y:S05]  /*0310*/  EXIT ;  /* 0x000000000000794d */ /* 0x000fea0003800000 */
.L_x_5:
[----:B------:R-:W-:-:S00]  /*0320*/  BRA `(.L_x_5) ;  /* 0xfffffffc00fc7947 */ /* 0x000fc0000383ffff */
[----:B------:R-:W-:-:S00]  /*0330*/  NOP ;  /* 0x0000000000007918 */ /* 0x000fc00000000000 */
        /* <DEDUP_REMOVED lines=12> */
.L_x_6:


//--------------------- .nv.shared._Z14sumArrayKernelPKfPfi --------------------------
	.section	.nv.shared._Z14sumArrayKernelPKfPfi,"aw",@nobits
	.sectionflags	@""
	.align	16
	.zero		1024


//--------------------- .nv.shared.reserved.0     --------------------------
	.section	.nv.shared.reserved.0,"aw",@nobits
	.weak		__nv_reservedSMEM_offset_0_alias
	.size		__nv_reservedSMEM_offset_0_alias, 0, 64
	.other		__nv_reservedSMEM_offset_0_alias,@"STO_CUDA_RESERVED_SHARED STV_DEFAULT"
__nv_reservedSMEM_offset_0_alias:
	.zero		0
	.zero		64


//--------------------- .nv.constant0._Z14sumArrayKernelPKfPfi --------------------------
	.section	.nv.constant0._Z14sumArrayKernelPKfPfi,"a",@progbits
	.sectionflags	@""
	.align	4
.nv.constant0._Z14sumArrayKernelPKfPfi:
	.zero		916


//--------------------- SYMBOLS --------------------------

	.type		.nv.reservedSmem.offset0,@object
	.size		.nv.reservedSmem.offset0,0x4
	.type		.nv.reservedSmem.cap,@object
	.size		.nv.reservedSmem.cap,0x4
